//
// Generated by NVIDIA NVVM Compiler
//
// Compiler Build ID: CL-36424714
// Cuda compilation tools, release 13.0, V13.0.88
// Based on NVVM 20.0.0
//

.version 9.0
.target sm_100
.address_size 64

	// .globl	_Z9vectorAddPKfS0_Pfi

.visible .entry _Z9vectorAddPKfS0_Pfi(
	.param .u64 .ptr .align 1 _Z9vectorAddPKfS0_Pfi_param_0,
	.param .u64 .ptr .align 1 _Z9vectorAddPKfS0_Pfi_param_1,
	.param .u64 .ptr .align 1 _Z9vectorAddPKfS0_Pfi_param_2,
	.param .u32 _Z9vectorAddPKfS0_Pfi_param_3
)
{
	.reg .pred 	%p<2>;
	.reg .b32 	%r<6>;
	.reg .b32 	%f<4>;
	.reg .b64 	%rd<11>;

	ld.param.u64 	%rd1, [_Z9vectorAddPKfS0_Pfi_param_0];
	ld.param.u64 	%rd2, [_Z9vectorAddPKfS0_Pfi_param_1];
	ld.param.u64 	%rd3, [_Z9vectorAddPKfS0_Pfi_param_2];
	ld.param.u32 	%r2, [_Z9vectorAddPKfS0_Pfi_param_3];
	mov.u32 	%r3, %ctaid.x;
	mov.u32 	%r4, %ntid.x;
	mov.u32 	%r5, %tid.x;
	mad.lo.s32 	%r1, %r3, %r4, %r5;
	setp.ge.s32 	%p1, %r1, %r2;
	@%p1 bra 	$L__BB0_2;
	cvta.to.global.u64 	%rd4, %rd1;
	cvta.to.global.u64 	%rd5, %rd2;
	cvta.to.global.u64 	%rd6, %rd3;
	mul.wide.s32 	%rd7, %r1, 4;
	add.s64 	%rd8, %rd4, %rd7;
	ld.global.f32 	%f1, [%rd8];
	add.s64 	%rd9, %rd5, %rd7;
	ld.global.f32 	%f2, [%rd9];
	add.f32 	%f3, %f1, %f2;
	add.s64 	%rd10, %rd6, %rd7;
	st.global.f32 	[%rd10], %f3;
$L__BB0_2:
	ret;

}
	// .globl	_Z19vectorAddGridStridePKfS0_Pfi
.visible .entry _Z19vectorAddGridStridePKfS0_Pfi(
	.param .u64 .ptr .align 1 _Z19vectorAddGridStridePKfS0_Pfi_param_0,
	.param .u64 .ptr .align 1 _Z19vectorAddGridStridePKfS0_Pfi_param_1,
	.param .u64 .ptr .align 1 _Z19vectorAddGridStridePKfS0_Pfi_param_2,
	.param .u32 _Z19vectorAddGridStridePKfS0_Pfi_param_3
)
{
	.reg .pred 	%p<7>;
	.reg .b32 	%r<31>;
	.reg .b32 	%f<16>;
	.reg .b64 	%rd<25>;

	ld.param.u64 	%rd4, [_Z19vectorAddGridStridePKfS0_Pfi_param_0];
	ld.param.u64 	%rd5, [_Z19vectorAddGridStridePKfS0_Pfi_param_1];
	ld.param.u64 	%rd6, [_Z19vectorAddGridStridePKfS0_Pfi_param_2];
	ld.param.u32 	%r12, [_Z19vectorAddGridStridePKfS0_Pfi_param_3];
	cvta.to.global.u64 	%rd1, %rd6;
	cvta.to.global.u64 	%rd2, %rd5;
	cvta.to.global.u64 	%rd3, %rd4;
	mov.u32 	%r13, %ctaid.x;
	mov.u32 	%r14, %ntid.x;
	mov.u32 	%r15, %tid.x;
	mad.lo.s32 	%r29, %r13, %r14, %r15;
	mov.u32 	%r16, %nctaid.x;
	mul.lo.s32 	%r2, %r14, %r16;
	setp.ge.s32 	%p1, %r29, %r12;
	@%p1 bra 	$L__BB1_7;
	add.s32 	%r17, %r29, %r2;
	max.s32 	%r18, %r12, %r17;
	setp.lt.s32 	%p2, %r17, %r12;
	selp.u32 	%r19, 1, 0, %p2;
	add.s32 	%r20, %r17, %r19;
	sub.s32 	%r21, %r18, %r20;
	div.u32 	%r22, %r21, %r2;
	add.s32 	%r3, %r22, %r19;
	and.b32  	%r23, %r3, 3;
	setp.eq.s32 	%p3, %r23, 3;
	@%p3 bra 	$L__BB1_4;
	add.s32 	%r24, %r3, 1;
	and.b32  	%r25, %r24, 3;
	neg.s32 	%r27, %r25;
$L__BB1_3:
	.pragma "nounroll";
	mul.wide.s32 	%rd7, %r29, 4;
	add.s64 	%rd8, %rd1, %rd7;
	add.s64 	%rd9, %rd2, %rd7;
	add.s64 	%rd10, %rd3, %rd7;
	ld.global.f32 	%f1, [%rd10];
	ld.global.f32 	%f2, [%rd9];
	add.f32 	%f3, %f1, %f2;
	st.global.f32 	[%rd8], %f3;
	add.s32 	%r29, %r29, %r2;
	add.s32 	%r27, %r27, 1;
	setp.ne.s32 	%p4, %r27, 0;
	@%p4 bra 	$L__BB1_3;
$L__BB1_4:
	setp.lt.u32 	%p5, %r3, 3;
	@%p5 bra 	$L__BB1_7;
	mul.wide.s32 	%rd15, %r2, 4;
	shl.b32 	%r26, %r2, 2;
$L__BB1_6:
	mul.wide.s32 	%rd11, %r29, 4;
	add.s64 	%rd12, %rd3, %rd11;
	ld.global.f32 	%f4, [%rd12];
	add.s64 	%rd13, %rd2, %rd11;
	ld.global.f32 	%f5, [%rd13];
	add.f32 	%f6, %f4, %f5;
	add.s64 	%rd14, %rd1, %rd11;
	st.global.f32 	[%rd14], %f6;
	add.s64 	%rd16, %rd12, %rd15;
	ld.global.f32 	%f7, [%rd16];
	add.s64 	%rd17, %rd13, %rd15;
	ld.global.f32 	%f8, [%rd17];
	add.f32 	%f9, %f7, %f8;
	add.s64 	%rd18, %rd14, %rd15;
	st.global.f32 	[%rd18], %f9;
	add.s64 	%rd19, %rd16, %rd15;
	ld.global.f32 	%f10, [%rd19];
	add.s64 	%rd20, %rd17, %rd15;
	ld.global.f32 	%f11, [%rd20];
	add.f32 	%f12, %f10, %f11;
	add.s64 	%rd21, %rd18, %rd15;
	st.global.f32 	[%rd21], %f12;
	add.s64 	%rd22, %rd19, %rd15;
	ld.global.f32 	%f13, [%rd22];
	add.s64 	%rd23, %rd20, %rd15;
	ld.global.f32 	%f14, [%rd23];
	add.f32 	%f15, %f13, %f14;
	add.s64 	%rd24, %rd21, %rd15;
	st.global.f32 	[%rd24], %f15;
	add.s32 	%r29, %r26, %r29;
	setp.lt.s32 	%p6, %r29, %r12;
	@%p6 bra 	$L__BB1_6;
$L__BB1_7:
	ret;

}


// ===== COMPILED SASS (sm_100) =====

	.target	sm_100

	.elftype	@"ET_EXEC"


//--------------------- .note.nv.tkinfo           --------------------------
	.section	.note.nv.tkinfo,"",@"SHT_NOTE"
	.sectionflags	@"SHF_NOTE_NV_TKINFO"
	.tkinfo
        /*0018*/ 	.word	0x00000002
        /*0030*/ 	.string	""
        /*0030*/ 	.string	"ptxas"
        /*0030*/ 	.string	"Cuda compilation tools, release 13.0, V13.0.88"
        /*0030*/ 	.string	"Build cuda_13.0.r13.0/compiler.36424714_0"
        /*0030*/ 	.string	"-arch sm_100 -m 64 "



//--------------------- .note.nv.cuinfo           --------------------------
	.section	.note.nv.cuinfo,"",@"SHT_NOTE"
	.sectionflags	@"SHF_NOTE_NV_CUINFO"
        /*0018*/ 	.short	0x0002
        /*001a*/ 	.short	0x0064
        /*001c*/ 	.short	0x0082
	.zero		2


//--------------------- .nv.info                  --------------------------
	.section	.nv.info,"",@"SHT_CUDA_INFO"
	.align	4


	//----- nvinfo : EIATTR_REGCOUNT
	.align		4
        /*0000*/ 	.byte	0x04, 0x2f
        /*0002*/ 	.short	(.L_1 - .L_0)
	.align		4
.L_0:
        /*0004*/ 	.word	index@(_Z9vectorAddPKfS0_Pfi)
        /*0008*/ 	.word	0x0000000c


	//----- nvinfo : EIATTR_FRAME_SIZE
	.align		4
.L_1:
        /*000c*/ 	.byte	0x04, 0x11
        /*000e*/ 	.short	(.L_3 - .L_2)
	.align		4
.L_2:
        /*0010*/ 	.word	index@(_Z9vectorAddPKfS0_Pfi)
        /*0014*/ 	.word	0x00000000


	//----- nvinfo : EIATTR_REGCOUNT
	.align		4
.L_3:
        /*0018*/ 	.byte	0x04, 0x2f
        /*001a*/ 	.short	(.L_5 - .L_4)
	.align		4
.L_4:
        /*001c*/ 	.word	index@(_Z19vectorAddGridStridePKfS0_Pfi)
        /*0020*/ 	.word	0x0000001a


	//----- nvinfo : EIATTR_FRAME_SIZE
	.align		4
.L_5:
        /*0024*/ 	.byte	0x04, 0x11
        /*0026*/ 	.short	(.L_7 - .L_6)
	.align		4
.L_6:
        /*0028*/ 	.word	index@(_Z19vectorAddGridStridePKfS0_Pfi)
        /*002c*/ 	.word	0x00000000


	//----- nvinfo : EIATTR_MIN_STACK_SIZE
	.align		4
.L_7:
        /*0030*/ 	.byte	0x04, 0x12
        /*0032*/ 	.short	(.L_9 - .L_8)
	.align		4
.L_8:
        /*0034*/ 	.word	index@(_Z19vectorAddGridStridePKfS0_Pfi)
        /*0038*/ 	.word	0x00000000


	//----- nvinfo : EIATTR_MIN_STACK_SIZE
	.align		4
.L_9:
        /*003c*/ 	.byte	0x04, 0x12
        /*003e*/ 	.short	(.L_11 - .L_10)
	.align		4
.L_10:
        /*0040*/ 	.word	index@(_Z9vectorAddPKfS0_Pfi)
        /*0044*/ 	.word	0x00000000
.L_11:


//--------------------- .nv.compat                --------------------------
	.section	.nv.compat,"",@"SHT_CUDA_COMPAT_INFO"
	.align	4
        /*0000*/ 	.byte	0x02, 0x09, 0x00, 0x00, 0x02, 0x02, 0x01, 0x00, 0x02, 0x05, 0x05, 0x00, 0x03, 0x07, 0x01, 0x01
        /*0010*/ 	.byte	0x02, 0x03, 0x00, 0x00, 0x02, 0x06, 0x01, 0x00, 0x04, 0x0b, 0x08, 0x00, 0x09, 0x00, 0x00, 0x00
        /*0020*/ 	.byte	0x00, 0x00, 0x00, 0x00


//--------------------- .nv.info._Z19vectorAddGridStridePKfS0_Pfi --------------------------
	.section	.nv.info._Z19vectorAddGridStridePKfS0_Pfi,"",@"SHT_CUDA_INFO"
	.sectionflags	@""
	.align	4


	//----- nvinfo : EIATTR_CUDA_API_VERSION
	.align		4
        /*0000*/ 	.byte	0x04, 0x37
        /*0002*/ 	.short	(.L_13 - .L_12)
.L_12:
        /*0004*/ 	.word	0x00000082


	//----- nvinfo : EIATTR_KPARAM_INFO
	.align		4
.L_13:
        /*0008*/ 	.byte	0x04, 0x17
        /*000a*/ 	.short	(.L_15 - .L_14)
.L_14:
        /*000c*/ 	.word	0x00000000
        /*0010*/ 	.short	0x0003
        /*0012*/ 	.short	0x0018
        /*0014*/ 	.byte	0x00, 0xf0, 0x11, 0x00


	//----- nvinfo : EIATTR_KPARAM_INFO
	.align		4
.L_15:
        /*0018*/ 	.byte	0x04, 0x17
        /*001a*/ 	.short	(.L_17 - .L_16)
.L_16:
        /*001c*/ 	.word	0x00000000
        /*0020*/ 	.short	0x0002
        /*0022*/ 	.short	0x0010
        /*0024*/ 	.byte	0x00, 0xf5, 0x21, 0x00


	//----- nvinfo : EIATTR_KPARAM_INFO
	.align		4
.L_17:
        /*0028*/ 	.byte	0x04, 0x17
        /*002a*/ 	.short	(.L_19 - .L_18)
.L_18:
        /*002c*/ 	.word	0x00000000
        /*0030*/ 	.short	0x0001
        /*0032*/ 	.short	0x0008
        /*0034*/ 	.byte	0x00, 0xf5, 0x21, 0x00


	//----- nvinfo : EIATTR_KPARAM_INFO
	.align		4
.L_19:
        /*0038*/ 	.byte	0x04, 0x17
        /*003a*/ 	.short	(.L_21 - .L_20)
.L_20:
        /*003c*/ 	.word	0x00000000
        /*0040*/ 	.short	0x0000
        /*0042*/ 	.short	0x0000
        /*0044*/ 	.byte	0x00, 0xf5, 0x21, 0x00


	//----- nvinfo : EIATTR_SPARSE_MMA_MASK
	.align		4
.L_21:
        /*0048*/ 	.byte	0x03, 0x50
        /*004a*/ 	.short	0x0000


	//----- nvinfo : EIATTR_MAXREG_COUNT
	.align		4
        /*004c*/ 	.byte	0x03, 0x1b
        /*004e*/ 	.short	0x00ff


	//----- nvinfo : EIATTR_MERCURY_ISA_VERSION
	.align		4
        /*0050*/ 	.byte	0x03, 0x5f
        /*0052*/ 	.short	0x0101


	//----- nvinfo : EIATTR_VRC_CTA_INIT_COUNT
	.align		4
        /*0054*/ 	.byte	0x02, 0x4a
	.zero		1
	.zero		1


	//----- nvinfo : EIATTR_EXIT_INSTR_OFFSETS
	.align		4
        /*0058*/ 	.byte	0x04, 0x1c
        /*005a*/ 	.short	(.L_23 - .L_22)


	//   ....[0]....
.L_22:
        /*005c*/ 	.word	0x00000090


	//   ....[1]....
        /*0060*/ 	.word	0x000003a0


	//   ....[2]....
        /*0064*/ 	.word	0x000005d0


	//----- nvinfo : EIATTR_CRS_STACK_SIZE
	.align		4
.L_23:
        /*0068*/ 	.byte	0x04, 0x1e
        /*006a*/ 	.short	(.L_25 - .L_24)
.L_24:
        /*006c*/ 	.word	0x00000000


	//----- nvinfo : EIATTR_CBANK_PARAM_SIZE
	.align		4
.L_25:
        /*0070*/ 	.byte	0x03, 0x19
        /*0072*/ 	.short	0x001c


	//----- nvinfo : EIATTR_PARAM_CBANK
	.align		4
        /*0074*/ 	.byte	0x04, 0x0a
        /*0076*/ 	.short	(.L_27 - .L_26)
	.align		4
.L_26:
        /*0078*/ 	.word	index@(.nv.constant0._Z19vectorAddGridStridePKfS0_Pfi)
        /*007c*/ 	.short	0x0380
        /*007e*/ 	.short	0x001c


	//----- nvinfo : EIATTR_SW_WAR
	.align		4
.L_27:
        /*0080*/ 	.byte	0x04, 0x36
        /*0082*/ 	.short	(.L_29 - .L_28)
.L_28:
        /*0084*/ 	.word	0x00000008
.L_29:


//--------------------- .nv.info._Z9vectorAddPKfS0_Pfi --------------------------
	.section	.nv.info._Z9vectorAddPKfS0_Pfi,"",@"SHT_CUDA_INFO"
	.sectionflags	@""
	.align	4


	//----- nvinfo : EIATTR_CUDA_API_VERSION
	.align		4
        /*0000*/ 	.byte	0x04, 0x37
        /*0002*/ 	.short	(.L_31 - .L_30)
.L_30:
        /*0004*/ 	.word	0x00000082


	//----- nvinfo : EIATTR_KPARAM_INFO
	.align		4
.L_31:
        /*0008*/ 	.byte	0x04, 0x17
        /*000a*/ 	.short	(.L_33 - .L_32)
.L_32:
        /*000c*/ 	.word	0x00000000
        /*0010*/ 	.short	0x0003
        /*0012*/ 	.short	0x0018
        /*0014*/ 	.byte	0x00, 0xf0, 0x11, 0x00


	//----- nvinfo : EIATTR_KPARAM_INFO
	.align		4
.L_33:
        /*0018*/ 	.byte	0x04, 0x17
        /*001a*/ 	.short	(.L_35 - .L_34)
.L_34:
        /*001c*/ 	.word	0x00000000
        /*0020*/ 	.short	0x0002
        /*0022*/ 	.short	0x0010
        /*0024*/ 	.byte	0x00, 0xf5, 0x21, 0x00


	//----- nvinfo : EIATTR_KPARAM_INFO
	.align		4
.L_35:
        /*0028*/ 	.byte	0x04, 0x17
        /*002a*/ 	.short	(.L_37 - .L_36)
.L_36:
        /*002c*/ 	.word	0x00000000
        /*0030*/ 	.short	0x0001
        /*0032*/ 	.short	0x0008
        /*0034*/ 	.byte	0x00, 0xf5, 0x21, 0x00


	//----- nvinfo : EIATTR_KPARAM_INFO
	.align		4
.L_37:
        /*0038*/ 	.byte	0x04, 0x17
        /*003a*/ 	.short	(.L_39 - .L_38)
.L_38:
        /*003c*/ 	.word	0x00000000
        /*0040*/ 	.short	0x0000
        /*0042*/ 	.short	0x0000
        /*0044*/ 	.byte	0x00, 0xf5, 0x21, 0x00


	//----- nvinfo : EIATTR_SPARSE_MMA_MASK
	.align		4
.L_39:
        /*0048*/ 	.byte	0x03, 0x50
        /*004a*/ 	.short	0x0000


	//----- nvinfo : EIATTR_MAXREG_COUNT
	.align		4
        /*004c*/ 	.byte	0x03, 0x1b
        /*004e*/ 	.short	0x00ff


	//----- nvinfo : EIATTR_MERCURY_ISA_VERSION
	.align		4
        /*0050*/ 	.byte	0x03, 0x5f
        /*0052*/ 	.short	0x0101


	//----- nvinfo : EIATTR_VRC_CTA_INIT_COUNT
	.align		4
        /*0054*/ 	.byte	0x02, 0x4a
	.zero		1
	.zero		1


	//----- nvinfo : EIATTR_EXIT_INSTR_OFFSETS
	.align		4
        /*0058*/ 	.byte	0x04, 0x1c
        /*005a*/ 	.short	(.L_41 - .L_40)


	//   ....[0]....
.L_40:
        /*005c*/ 	.word	0x00000070


	//   ....[1]....
        /*0060*/ 	.word	0x00000130


	//----- nvinfo : EIATTR_CBANK_PARAM_SIZE
	.align		4
.L_41:
        /*0064*/ 	.byte	0x03, 0x19
        /*0066*/ 	.short	0x001c


	//----- nvinfo : EIATTR_PARAM_CBANK
	.align		4
        /*0068*/ 	.byte	0x04, 0x0a
        /*006a*/ 	.short	(.L_43 - .L_42)
	.align		4
.L_42:
        /*006c*/ 	.word	index@(.nv.constant0._Z9vectorAddPKfS0_Pfi)
        /*0070*/ 	.short	0x0380
        /*0072*/ 	.short	0x001c


	//----- nvinfo : EIATTR_SW_WAR
	.align		4
.L_43:
        /*0074*/ 	.byte	0x04, 0x36
        /*0076*/ 	.short	(.L_45 - .L_44)
.L_44:
        /*0078*/ 	.word	0x00000008
.L_45:


//--------------------- .nv.callgraph             --------------------------
	.section	.nv.callgraph,"",@"SHT_CUDA_CALLGRAPH"
	.align	4
	.sectionentsize	8
	.align		4
        /*0000*/ 	.word	0x00000000
	.align		4
        /*0004*/ 	.word	0xffffffff
	.align		4
        /*0008*/ 	.word	0x00000000
	.align		4
        /*000c*/ 	.word	0xfffffffe
	.align		4
        /*0010*/ 	.word	0x00000000
	.align		4
        /*0014*/ 	.word	0xfffffffd
	.align		4
        /*0018*/ 	.word	0x00000000
	.align		4
        /*001c*/ 	.word	0xfffffffc


//--------------------- .text._Z19vectorAddGridStridePKfS0_Pfi --------------------------
	.section	.text._Z19vectorAddGridStridePKfS0_Pfi,"ax",@progbits
	.align	128
        .global         _Z19vectorAddGridStridePKfS0_Pfi
        .type           _Z19vectorAddGridStridePKfS0_Pfi,@function
        .size           _Z19vectorAddGridStridePKfS0_Pfi,(.L_x_6 - _Z19vectorAddGridStridePKfS0_Pfi)
        .other          _Z19vectorAddGridStridePKfS0_Pfi,@"STO_CUDA_ENTRY STV_DEFAULT"
_Z19vectorAddGridStridePKfS0_Pfi:
.text._Z19vectorAddGridStridePKfS0_Pfi:
[----:B------:R-:W-:Y:S01]  /*0000*/  LDC R1, c[0x0][0x37c] ;  /* 0x0000df00ff017b82 */ /* 0x000fe20000000800 */
[----:B------:R-:W0:Y:S07]  /*0010*/  S2R R3, SR_TID.X ;  /* 0x0000000000037919 */ /* 0x000e2e0000002100 */
[----:B------:R-:W0:Y:S01]  /*0020*/  S2UR UR4, SR_CTAID.X ;  /* 0x00000000000479c3 */ /* 0x000e220000002500 */
[----:B------:R-:W1:Y:S07]  /*0030*/  LDCU UR6, c[0x0][0x398] ;  /* 0x00007300ff0677ac */ /* 0x000e6e0008000800 */
[----:B------:R-:W0:Y:S01]  /*0040*/  LDC R0, c[0x0][0x360] ;  /* 0x0000d800ff007b82 */ /* 0x000e220000000800 */
[----:B------:R-:W2:Y:S01]  /*0050*/  LDCU UR5, c[0x0][0x370] ;  /* 0x00006e00ff0577ac */ /* 0x000ea20008000800 */
[----:B0-----:R-:W-:-:S02]  /*0060*/  IMAD R3, R0, UR4, R3 ;  /* 0x0000000400037c24 */ /* 0x001fc4000f8e0203 */
[----:B--2---:R-:W-:-:S03]  /*0070*/  IMAD R0, R0, UR5, RZ ;  /* 0x0000000500007c24 */ /* 0x004fc6000f8e02ff */
[----:B-1----:R-:W-:-:S13]  /*0080*/  ISETP.GE.AND P0, PT, R3, UR6, PT ;  /* 0x0000000603007c0c */ /* 0x002fda000bf06270 */
[----:B------:R-:W-:Y:S05]  /*0090*/  @P0 EXIT ;  /* 0x000000000000094d */ /* 0x000fea0003800000 */
[----:B------:R-:W0:Y:S01]  /*00a0*/  I2F.U32.RP R8, R0 ;  /* 0x0000000000087306 */ /* 0x000e220000209000 */
[----:B------:R-:W-:Y:S01]  /*00b0*/  IADD3 R2, PT, PT, R0, R3, RZ ;  /* 0x0000000300027210 */ /* 0x000fe20007ffe0ff */
[----:B------:R-:W1:Y:S01]  /*00c0*/  LDCU.64 UR4, c[0x0][0x358] ;  /* 0x00006b00ff0477ac */ /* 0x000e620008000a00 */
[----:B------:R-:W-:Y:S01]  /*00d0*/  IADD3 R9, PT, PT, RZ, -R0, RZ ;  /* 0x80000000ff097210 */ /* 0x000fe20007ffe0ff */
[----:B------:R-:W-:Y:S01]  /*00e0*/  BSSY.RECONVERGENT B0, `(.L_x_0) ;  /* 0x000002b000007945 */ /* 0x000fe20003800200 */
[C---:B------:R-:W-:Y:S02]  /*00f0*/  ISETP.GE.AND P0, PT, R2.reuse, UR6, PT ;  /* 0x0000000602007c0c */ /* 0x040fe4000bf06270 */
[----:B------:R-:W-:Y:S02]  /*0100*/  VIMNMX R7, PT, PT, R2, UR6, !PT ;  /* 0x0000000602077c48 */ /* 0x000fe4000ffe0100 */
[----:B------:R-:W-:Y:S02]  /*0110*/  SEL R6, RZ, 0x1, P0 ;  /* 0x00000001ff067807 */ /* 0x000fe40000000000 */
[----:B------:R-:W-:-:S02]  /*0120*/  ISETP.NE.U32.AND P2, PT, R0, RZ, PT ;  /* 0x000000ff0000720c */ /* 0x000fc40003f45070 */
[----:B------:R-:W-:Y:S01]  /*0130*/  IADD3 R7, PT, PT, R7, -R2, -R6 ;  /* 0x8000000207077210 */ /* 0x000fe20007ffe806 */
[----:B0-----:R-:W0:Y:S02]  /*0140*/  MUFU.RCP R8, R8 ;  /* 0x0000000800087308 */ /* 0x001e240000001000 */
[----:B0-----:R-:W-:-:S06]  /*0150*/  IADD3 R4, PT, PT, R8, 0xffffffe, RZ ;  /* 0x0ffffffe08047810 */ /* 0x001fcc0007ffe0ff */
[----:B------:R0:W2:Y:S02]  /*0160*/  F2I.FTZ.U32.TRUNC.NTZ R5, R4 ;  /* 0x0000000400057305 */ /* 0x0000a4000021f000 */
[----:B0-----:R-:W-:Y:S02]  /*0170*/  HFMA2 R4, -RZ, RZ, 0, 0 ;  /* 0x00000000ff047431 */ /* 0x001fe400000001ff */
[----:B--2---:R-:W-:-:S04]  /*0180*/  IMAD R9, R9, R5, RZ ;  /* 0x0000000509097224 */ /* 0x004fc800078e02ff */
[----:B------:R-:W-:-:S06]  /*0190*/  IMAD.HI.U32 R8, R5, R9, R4 ;  /* 0x0000000905087227 */ /* 0x000fcc00078e0004 */
[----:B------:R-:W-:-:S05]  /*01a0*/  IMAD.HI.U32 R5, R8, R7, RZ ;  /* 0x0000000708057227 */ /* 0x000fca00078e00ff */
[----:B------:R-:W-:-:S05]  /*01b0*/  IADD3 R2, PT, PT, -R5, RZ, RZ ;  /* 0x000000ff05027210 */ /* 0x000fca0007ffe1ff */
[----:B------:R-:W-:-:S05]  /*01c0*/  IMAD R7, R0, R2, R7 ;  /* 0x0000000200077224 */ /* 0x000fca00078e0207 */
[----:B------:R-:W-:-:S13]  /*01d0*/  ISETP.GE.U32.AND P0, PT, R7, R0, PT ;  /* 0x000000000700720c */ /* 0x000fda0003f06070 */
[----:B------:R-:W-:Y:S02]  /*01e0*/  @P0 IADD3 R7, PT, PT, -R0, R7, RZ ;  /* 0x0000000700070210 */ /* 0x000fe40007ffe1ff */
[----:B------:R-:W-:Y:S02]  /*01f0*/  @P0 IADD3 R5, PT, PT, R5, 0x1, RZ ;  /* 0x0000000105050810 */ /* 0x000fe40007ffe0ff */
[----:B------:R-:W-:-:S13]  /*0200*/  ISETP.GE.U32.AND P1, PT, R7, R0, PT ;  /* 0x000000000700720c */ /* 0x000fda0003f26070 */
[----:B------:R-:W-:Y:S02]  /*0210*/  @P1 IADD3 R5, PT, PT, R5, 0x1, RZ ;  /* 0x0000000105051810 */ /* 0x000fe40007ffe0ff */
[----:B------:R-:W-:-:S04]  /*0220*/  @!P2 LOP3.LUT R5, RZ, R0, RZ, 0x33, !PT ;  /* 0x00000000ff05a212 */ /* 0x000fc800078e33ff */
[----:B------:R-:W-:-:S04]  /*0230*/  IADD3 R2, PT, PT, R6, R5, RZ ;  /* 0x0000000506027210 */ /* 0x000fc80007ffe0ff */
[C---:B------:R-:W-:Y:S02]  /*0240*/  LOP3.LUT R4, R2.reuse, 0x3, RZ, 0xc0, !PT ;  /* 0x0000000302047812 */ /* 0x040fe400078ec0ff */
[----:B------:R-:W-:Y:S02]  /*0250*/  ISETP.GE.U32.AND P1, PT, R2, 0x3, PT ;  /* 0x000000030200780c */ /* 0x000fe40003f26070 */
[----:B------:R-:W-:-:S13]  /*0260*/  ISETP.NE.AND P0, PT, R4, 0x3, PT ;  /* 0x000000030400780c */ /* 0x000fda0003f05270 */
[----:B-1----:R-:W-:Y:S05]  /*0270*/  @!P0 BRA `(.L_x_1) ;  /* 0x0000000000448947 */ /* 0x002fea0003800000 */
[----:B------:R-:W0:Y:S01]  /*0280*/  LDC.64 R4, c[0x0][0x390] ;  /* 0x0000e400ff047b82 */ /* 0x000e220000000a00 */
[----:B------:R-:W-:-:S04]  /*0290*/  IADD3 R2, PT, PT, R2, 0x1, RZ ;  /* 0x0000000102027810 */ /* 0x000fc80007ffe0ff */
[----:B------:R-:W-:-:S03]  /*02a0*/  LOP3.LUT R2, R2, 0x3, RZ, 0xc0, !PT ;  /* 0x0000000302027812 */ /* 0x000fc600078ec0ff */
[----:B------:R-:W1:Y:S01]  /*02b0*/  LDC.64 R6, c[0x0][0x380] ;  /* 0x0000e000ff067b82 */ /* 0x000e620000000a00 */
[----:B------:R-:W-:-:S07]  /*02c0*/  IADD3 R2, PT, PT, -R2, RZ, RZ ;  /* 0x000000ff02027210 */ /* 0x000fce0007ffe1ff */
[----:B------:R-:W2:Y:S02]  /*02d0*/  LDC.64 R8, c[0x0][0x388] ;  /* 0x0000e200ff087b82 */ /* 0x000ea40000000a00 */
.L_x_2:
[----:B--2---:R-:W-:-:S04]  /*02e0*/  IMAD.WIDE R12, R3, 0x4, R8 ;  /* 0x00000004030c7825 */ /* 0x004fc800078e0208 */
[C---:B-1----:R-:W-:Y:S02]  /*02f0*/  IMAD.WIDE R14, R3.reuse, 0x4, R6 ;  /* 0x00000004030e7825 */ /* 0x042fe400078e0206 */
[----:B------:R-:W2:Y:S04]  /*0300*/  LDG.E R13, desc[UR4][R12.64] ;  /* 0x000000040c0d7981 */ /* 0x000ea8000c1e1900 */
[----:B------:R-:W2:Y:S01]  /*0310*/  LDG.E R14, desc[UR4][R14.64] ;  /* 0x000000040e0e7981 */ /* 0x000ea2000c1e1900 */
[----:B0--3--:R-:W-:Y:S01]  /*0320*/  IMAD.WIDE R10, R3, 0x4, R4 ;  /* 0x00000004030a7825 */ /* 0x009fe200078e0204 */
[----:B------:R-:W-:Y:S02]  /*0330*/  IADD3 R2, PT, PT, R2, 0x1, RZ ;  /* 0x0000000102027810 */ /* 0x000fe40007ffe0ff */
[----:B------:R-:W-:-:S02]  /*0340*/  IADD3 R3, PT, PT, R0, R3, RZ ;  /* 0x0000000300037210 */ /* 0x000fc40007ffe0ff */
[----:B------:R-:W-:Y:S01]  /*0350*/  ISETP.NE.AND P0, PT, R2, RZ, PT ;  /* 0x000000ff0200720c */ /* 0x000fe20003f05270 */
[----:B--2---:R-:W-:-:S05]  /*0360*/  FADD R17, R14, R13 ;  /* 0x0000000d0e117221 */ /* 0x004fca0000000000 */
[----:B------:R3:W-:Y:S07]  /*0370*/  STG.E desc[UR4][R10.64], R17 ;  /* 0x000000110a007986 */ /* 0x0007ee000c101904 */
[----:B------:R-:W-:Y:S05]  /*0380*/  @P0 BRA `(.L_x_2) ;  /* 0xfffffffc00d40947 */ /* 0x000fea000383ffff */
.L_x_1:
[----:B------:R-:W-:Y:S05]  /*0390*/  BSYNC.RECONVERGENT B0 ;  /* 0x0000000000007941 */ /* 0x000fea0003800200 */
.L_x_0:
[----:B------:R-:W-:Y:S05]  /*03a0*/  @!P1 EXIT ;  /* 0x000000000000994d */ /* 0x000fea0003800000 */
.L_x_3:
[----:B------:R-:W3:Y:S08]  /*03b0*/  LDC.64 R4, c[0x0][0x380] ;  /* 0x0000e000ff047b82 */ /* 0x000ef00000000a00 */
[----:B------:R-:W0:Y:S01]  /*03c0*/  LDC.64 R6, c[0x0][0x388] ;  /* 0x0000e200ff067b82 */ /* 0x000e220000000a00 */
[----:B---3--:R-:W-:-:S07]  /*03d0*/  IMAD.WIDE R10, R3, 0x4, R4 ;  /* 0x00000004030a7825 */ /* 0x008fce00078e0204 */
[----:B------:R-:W1:Y:S01]  /*03e0*/  LDC.64 R4, c[0x0][0x390] ;  /* 0x0000e400ff047b82 */ /* 0x000e620000000a00 */
[----:B--2---:R-:W2:Y:S01]  /*03f0*/  LDG.E R2, desc[UR4][R10.64] ;  /* 0x000000040a027981 */ /* 0x004ea2000c1e1900 */
[----:B0-----:R-:W-:-:S05]  /*0400*/  IMAD.WIDE R12, R3, 0x4, R6 ;  /* 0x00000004030c7825 */ /* 0x001fca00078e0206 */
[----:B------:R-:W2:Y:S01]  /*0410*/  LDG.E R7, desc[UR4][R12.64] ;  /* 0x000000040c077981 */ /* 0x000ea2000c1e1900 */
[----:B-1----:R-:W-:-:S04]  /*0420*/  IMAD.WIDE R16, R3, 0x4, R4 ;  /* 0x0000000403107825 */ /* 0x002fc800078e0204 */
[----:B------:R-:W-:-:S04]  /*0430*/  IMAD.WIDE R4, R0, 0x4, R10 ;  /* 0x0000000400047825 */ /* 0x000fc800078e020a */
[----:B--2---:R-:W-:Y:S01]  /*0440*/  FADD R19, R2, R7 ;  /* 0x0000000702137221 */ /* 0x004fe20000000000 */
[----:B------:R-:W-:-:S04]  /*0450*/  IMAD.WIDE R6, R0, 0x4, R12 ;  /* 0x0000000400067825 */ /* 0x000fc800078e020c */
[----:B------:R0:W-:Y:S04]  /*0460*/  STG.E desc[UR4][R16.64], R19 ;  /* 0x0000001310007986 */ /* 0x0001e8000c101904 */
[----:B------:R-:W2:Y:S04]  /*0470*/  LDG.E R2, desc[UR4][R4.64] ;  /* 0x0000000404027981 */ /* 0x000ea8000c1e1900 */
[----:B------:R-:W2:Y:S01]  /*0480*/  LDG.E R15, desc[UR4][R6.64] ;  /* 0x00000004060f7981 */ /* 0x000ea2000c1e1900 */
[----:B------:R-:W-:-:S04]  /*0490*/  IMAD.WIDE R8, R0, 0x4, R16 ;  /* 0x0000000400087825 */ /* 0x000fc800078e0210 */
[----:B------:R-:W-:-:S04]  /*04a0*/  IMAD.WIDE R10, R0, 0x4, R4 ;  /* 0x00000004000a7825 */ /* 0x000fc800078e0204 */
[----:B------:R-:W-:-:S04]  /*04b0*/  IMAD.WIDE R12, R0, 0x4, R6 ;  /* 0x00000004000c7825 */ /* 0x000fc800078e0206 */
[----:B--2---:R-:W-:-:S05]  /*04c0*/  FADD R21, R2, R15 ;  /* 0x0000000f02157221 */ /* 0x004fca0000000000 */
        /* <DEDUP_REMOVED lines=8> */
[----:B------:R-:W1:Y:S04]  /*0550*/  LDG.E R4, desc[UR4][R4.64] ;  /* 0x0000000404047981 */ /* 0x000e68000c1e1900 */
[----:B------:R-:W1:Y:S01]  /*0560*/  LDG.E R7, desc[UR4][R6.64] ;  /* 0x0000000406077981 */ /* 0x000e62000c1e1900 */
[C---:B0-----:R-:W-:Y:S01]  /*0570*/  IMAD.WIDE R16, R0.reuse, 0x4, R14 ;  /* 0x0000000400107825 */ /* 0x041fe200078e020e */
[----:B------:R-:W-:-:S04]  /*0580*/  LEA R3, R0, R3, 0x2 ;  /* 0x0000000300037211 */ /* 0x000fc800078e10ff */
[----:B------:R-:W-:Y:S01]  /*0590*/  ISETP.GE.AND P0, PT, R3, UR6, PT ;  /* 0x0000000603007c0c */ /* 0x000fe2000bf06270 */
[----:B-1----:R-:W-:-:S05]  /*05a0*/  FADD R9, R4, R7 ;  /* 0x0000000704097221 */ /* 0x002fca0000000000 */
[----:B------:R2:W-:Y:S07]  /*05b0*/  STG.E desc[UR4][R16.64], R9 ;  /* 0x0000000910007986 */ /* 0x0005ee000c101904 */
[----:B------:R-:W-:Y:S05]  /*05c0*/  @!P0 BRA `(.L_x_3) ;  /* 0xfffffffc00788947 */ /* 0x000fea000383ffff */
[----:B------:R-:W-:Y:S05]  /*05d0*/  EXIT ;  /* 0x000000000000794d */ /* 0x000fea0003800000 */
.L_x_4:
[----:B------:R-:W-:-:S00]  /*05e0*/  BRA `(.L_x_4) ;  /* 0xfffffffc00fc7947 */ /* 0x000fc0000383ffff */
[----:B------:R-:W-:-:S00]  /*05f0*/  NOP ;  /* 0x0000000000007918 */ /* 0x000fc00000000000 */
        /* <DEDUP_REMOVED lines=8> */
.L_x_6:


//--------------------- .text._Z9vectorAddPKfS0_Pfi --------------------------
	.section	.text._Z9vectorAddPKfS0_Pfi,"ax",@progbits
	.align	128
        .global         _Z9vectorAddPKfS0_Pfi
        .type           _Z9vectorAddPKfS0_Pfi,@function
        .size           _Z9vectorAddPKfS0_Pfi,(.L_x_7 - _Z9vectorAddPKfS0_Pfi)
        .other          _Z9vectorAddPKfS0_Pfi,@"STO_CUDA_ENTRY STV_DEFAULT"
_Z9vectorAddPKfS0_Pfi:
.text._Z9vectorAddPKfS0_Pfi:
[----:B------:R-:W-:Y:S01]  /*0000*/  LDC R1, c[0x0][0x37c] ;  /* 0x0000df00ff017b82 */ /* 0x000fe20000000800 */
[----:B------:R-:W0:Y:S07]  /*0010*/  S2R R0, SR_TID.X ;  /* 0x0000000000007919 */ /* 0x000e2e0000002100 */
[----:B------:R-:W0:Y:S01]  /*0020*/  S2UR UR4, SR_CTAID.X ;  /* 0x00000000000479c3 */ /* 0x000e220000002500 */
[----:B------:R-:W1:Y:S07]  /*0030*/  LDCU UR5, c[0x0][0x398] ;  /* 0x00007300ff0577ac */ /* 0x000e6e0008000800 */
[----:B------:R-:W0:Y:S02]  /*0040*/  LDC R9, c[0x0][0x360] ;  /* 0x0000d800ff097b82 */ /* 0x000e240000000800 */
[----:B0-----:R-:W-:-:S05]  /*0050*/  IMAD R9, R9, UR4, R0 ;  /* 0x0000000409097c24 */ /* 0x001fca000f8e0200 */
[----:B-1----:R-:W-:-:S13]  /*0060*/  ISETP.GE.AND P0, PT, R9, UR5, PT ;  /* 0x0000000509007c0c */ /* 0x002fda000bf06270 */
[----:B------:R-:W-:Y:S05]  /*0070*/  @P0 EXIT ;  /* 0x000000000000094d */ /* 0x000fea0003800000 */
[----:B------:R-:W0:Y:S01]  /*0080*/  LDC.64 R2, c[0x0][0x380] ;  /* 0x0000e000ff027b82 */ /* 0x000e220000000a00 */
[----:B------:R-:W1:Y:S07]  /*0090*/  LDCU.64 UR4, c[0x0][0x358] ;  /* 0x00006b00ff0477ac */ /* 0x000e6e0008000a00 */
[----:B------:R-:W2:Y:S08]  /*00a0*/  LDC.64 R4, c[0x0][0x388] ;  /* 0x0000e200ff047b82 */ /* 0x000eb00000000a00 */
[----:B------:R-:W3:Y:S01]  /*00b0*/  LDC.64 R6, c[0x0][0x390] ;  /* 0x0000e400ff067b82 */ /* 0x000ee20000000a00 */
[----:B0-----:R-:W-:-:S06]  /*00c0*/  IMAD.WIDE R2, R9, 0x4, R2 ;  /* 0x0000000409027825 */ /* 0x001fcc00078e0202 */
[----:B-1----:R-:W4:Y:S01]  /*00d0*/  LDG.E R2, desc[UR4][R2.64] ;  /* 0x0000000402027981 */ /* 0x002f22000c1e1900 */
[----:B--2---:R-:W-:-:S06]  /*00e0*/  IMAD.WIDE R4, R9, 0x4, R4 ;  /* 0x0000000409047825 */ /* 0x004fcc00078e0204 */
[----:B------:R-:W4:Y:S01]  /*00f0*/  LDG.E R5, desc[UR4][R4.64] ;  /* 0x0000000404057981 */ /* 0x000f22000c1e1900 */
[----:B---3--:R-:W-:-:S04]  /*0100*/  IMAD.WIDE R6, R9, 0x4, R6 ;  /* 0x0000000409067825 */ /* 0x008fc800078e0206 */
[----:B----4-:R-:W-:-:S05]  /*0110*/  FADD R9, R2, R5 ;  /* 0x0000000502097221 */ /* 0x010fca0000000000 */
[----:B------:R-:W-:Y:S01]  /*0120*/  STG.E desc[UR4][R6.64], R9 ;  /* 0x0000000906007986 */ /* 0x000fe2000c101904 */
[----:B------:R-:W-:Y:S05]  /*0130*/  EXIT ;  /* 0x000000000000794d */ /* 0x000fea0003800000 */
.L_x_5:
        /* <DEDUP_REMOVED lines=12> */
.L_x_7:


//--------------------- .nv.shared.reserved.0     --------------------------
	.section	.nv.shared.reserved.0,"aw",@nobits
	.weak		__nv_reservedSMEM_offset_0_alias
	.size		__nv_reservedSMEM_offset_0_alias, 0, 64
	.other		__nv_reservedSMEM_offset_0_alias,@"STO_CUDA_RESERVED_SHARED STV_DEFAULT"
__nv_reservedSMEM_offset_0_alias:
	.zero		0
	.zero		64


//--------------------- .nv.constant0._Z19vectorAddGridStridePKfS0_Pfi --------------------------
	.section	.nv.constant0._Z19vectorAddGridStridePKfS0_Pfi,"a",@progbits
	.sectionflags	@""
	.align	4
.nv.constant0._Z19vectorAddGridStridePKfS0_Pfi:
	.zero		924


//--------------------- .nv.constant0._Z9vectorAddPKfS0_Pfi --------------------------
	.section	.nv.constant0._Z9vectorAddPKfS0_Pfi,"a",@progbits
	.sectionflags	@""
	.align	4
.nv.constant0._Z9vectorAddPKfS0_Pfi:
	.zero		924


//--------------------- SYMBOLS --------------------------

	.type		.nv.reservedSmem.offset0,@object
	.size		.nv.reservedSmem.offset0,0x4
